	.headerflags	@"EF_CUDA_TEXMODE_UNIFIED EF_CUDA_64BIT_ADDRESS EF_CUDA_ACCELERATORS EF_CUDA_SM90 EF_CUDA_VIRTUAL_SM(EF_CUDA_SM90)"
	.elftype	@"ET_EXEC"


//--------------------- .nv.info                  --------------------------
	.section	.nv.info,"",@"SHT_CUDA_INFO"
	.align	4


	//----- nvinfo : EIATTR_REGCOUNT
	.align		4
        /*0000*/ 	.byte	0x04, 0x2f
        /*0002*/ 	.short	(.L_1 - .L_0)
	.align		4
.L_0:
        /*0004*/ 	.word	index@(triton_per_fused_add_mean_mul_smooth_l1_loss_sum_0)
        /*0008*/ 	.word	0x0000001e


	//----- nvinfo : EIATTR_MIN_STACK_SIZE
	.align		4
.L_1:
        /*000c*/ 	.byte	0x04, 0x12
        /*000e*/ 	.short	(.L_3 - .L_2)
	.align		4
.L_2:
        /*0010*/ 	.word	index@(triton_per_fused_add_mean_mul_smooth_l1_loss_sum_0)
        /*0014*/ 	.word	0x00000000


	//----- nvinfo : EIATTR_FRAME_SIZE
	.align		4
.L_3:
        /*0018*/ 	.byte	0x04, 0x11
        /*001a*/ 	.short	(.L_5 - .L_4)
	.align		4
.L_4:
        /*001c*/ 	.word	index@(triton_per_fused_add_mean_mul_smooth_l1_loss_sum_0)
        /*0020*/ 	.word	0x00000000


	//----- nvinfo : EIATTR_MIN_STACK_SIZE
	.align		4
.L_5:
        /*0024*/ 	.byte	0x04, 0x12
        /*0026*/ 	.short	(.L_7 - .L_6)
	.align		4
.L_6:
        /*0028*/ 	.word	index@(triton_per_fused_add_mean_mul_smooth_l1_loss_sum_0)
        /*002c*/ 	.word	0x00000000
.L_7:


//--------------------- .nv.info.triton_per_fused_add_mean_mul_smooth_l1_loss_sum_0 --------------------------
	.section	.nv.info.triton_per_fused_add_mean_mul_smooth_l1_loss_sum_0,"",@"SHT_CUDA_INFO"
	.sectionflags	@""
	.align	4


	//----- nvinfo : EIATTR_CUDA_API_VERSION
	.align		4
        /*0000*/ 	.byte	0x04, 0x37
        /*0002*/ 	.short	(.L_9 - .L_8)
.L_8:
        /*0004*/ 	.word	0x0000007c


	//----- nvinfo : EIATTR_KPARAM_INFO
	.align		4
.L_9:
        /*0008*/ 	.byte	0x04, 0x17
        /*000a*/ 	.short	(.L_11 - .L_10)
.L_10:
        /*000c*/ 	.word	0x00000000
        /*0010*/ 	.short	0x0005
        /*0012*/ 	.short	0x0028
        /*0014*/ 	.byte	0x00, 0xf0, 0x11, 0x00


	//----- nvinfo : EIATTR_KPARAM_INFO
	.align		4
.L_11:
        /*0018*/ 	.byte	0x04, 0x17
        /*001a*/ 	.short	(.L_13 - .L_12)
.L_12:
        /*001c*/ 	.word	0x00000000
        /*0020*/ 	.short	0x0004
        /*0022*/ 	.short	0x0020
        /*0024*/ 	.byte	0x00, 0xf4, 0x21, 0x00


	//----- nvinfo : EIATTR_KPARAM_INFO
	.align		4
.L_13:
        /*0028*/ 	.byte	0x04, 0x17
        /*002a*/ 	.short	(.L_15 - .L_14)
.L_14:
        /*002c*/ 	.word	0x00000000
        /*0030*/ 	.short	0x0003
        /*0032*/ 	.short	0x0018
        /*0034*/ 	.byte	0x00, 0xf4, 0x21, 0x00


	//----- nvinfo : EIATTR_KPARAM_INFO
	.align		4
.L_15:
        /*0038*/ 	.byte	0x04, 0x17
        /*003a*/ 	.short	(.L_17 - .L_16)
.L_16:
        /*003c*/ 	.word	0x00000000
        /*0040*/ 	.short	0x0002
        /*0042*/ 	.short	0x0010
        /*0044*/ 	.byte	0x00, 0xf4, 0x21, 0x00


	//----- nvinfo : EIATTR_KPARAM_INFO
	.align		4
.L_17:
        /*0048*/ 	.byte	0x04, 0x17
        /*004a*/ 	.short	(.L_19 - .L_18)
.L_18:
        /*004c*/ 	.word	0x00000000
        /*0050*/ 	.short	0x0001
        /*0052*/ 	.short	0x0008
        /*0054*/ 	.byte	0x00, 0xf4, 0x21, 0x00


	//----- nvinfo : EIATTR_KPARAM_INFO
	.align		4
.L_19:
        /*0058*/ 	.byte	0x04, 0x17
        /*005a*/ 	.short	(.L_21 - .L_20)
.L_20:
        /*005c*/ 	.word	0x00000000
        /*0060*/ 	.short	0x0000
        /*0062*/ 	.short	0x0000
        /*0064*/ 	.byte	0x00, 0xf4, 0x21, 0x00


	//----- nvinfo : EIATTR_SPARSE_MMA_MASK
	.align		4
.L_21:
        /*0068*/ 	.byte	0x03, 0x50
        /*006a*/ 	.short	0x0000


	//----- nvinfo : EIATTR_MAXREG_COUNT
	.align		4
        /*006c*/ 	.byte	0x03, 0x1b
        /*006e*/ 	.short	0x00ff


	//----- nvinfo : EIATTR_COOP_GROUP_MASK_REGIDS
	.align		4
        /*0070*/ 	.byte	0x04, 0x29
        /*0072*/ 	.short	(.L_23 - .L_22)


	//   ....[0]....
.L_22:
        /*0074*/ 	.word	0xffffffff


	//   ....[1]....
        /*0078*/ 	.word	0xffffffff


	//   ....[2]....
        /*007c*/ 	.word	0xffffffff


	//   ....[3]....
        /*0080*/ 	.word	0xffffffff


	//   ....[4]....
        /*0084*/ 	.word	0xffffffff


	//   ....[5]....
        /*0088*/ 	.word	0xffffffff


	//   ....[6]....
        /*008c*/ 	.word	0xffffffff


	//   ....[7]....
        /*0090*/ 	.word	0xffffffff


	//   ....[8]....
        /*0094*/ 	.word	0xffffffff


	//   ....[9]....
        /*0098*/ 	.word	0xffffffff


	//   ....[10]....
        /*009c*/ 	.word	0xffffffff


	//   ....[11]....
        /*00a0*/ 	.word	0xffffffff


	//----- nvinfo : EIATTR_COOP_GROUP_INSTR_OFFSETS
	.align		4
.L_23:
        /*00a4*/ 	.byte	0x04, 0x28
        /*00a6*/ 	.short	(.L_25 - .L_24)


	//   ....[0]....
.L_24:
        /*00a8*/ 	.word	0x00000390


	//   ....[1]....
        /*00ac*/ 	.word	0x00000430


	//   ....[2]....
        /*00b0*/ 	.word	0x00000470


	//   ....[3]....
        /*00b4*/ 	.word	0x000004e0


	//   ....[4]....
        /*00b8*/ 	.word	0x00000500


	//   ....[5]....
        /*00bc*/ 	.word	0x00000540


	//   ....[6]....
        /*00c0*/ 	.word	0x00000560


	//   ....[7]....
        /*00c4*/ 	.word	0x00000580


	//   ....[8]....
        /*00c8*/ 	.word	0x00000600


	//   ....[9]....
        /*00cc*/ 	.word	0x00000630


	//   ....[10]....
        /*00d0*/ 	.word	0x00000640


	//   ....[11]....
        /*00d4*/ 	.word	0x000006e0


	//----- nvinfo : EIATTR_EXIT_INSTR_OFFSETS
	.align		4
.L_25:
        /*00d8*/ 	.byte	0x04, 0x1c
        /*00da*/ 	.short	(.L_27 - .L_26)


	//   ....[0]....
.L_26:
        /*00dc*/ 	.word	0x00000750


	//   ....[1]....
        /*00e0*/ 	.word	0x000007a0


	//----- nvinfo : EIATTR_REQNTID
	.align		4
.L_27:
        /*00e4*/ 	.byte	0x04, 0x10
        /*00e6*/ 	.short	(.L_29 - .L_28)
.L_28:
        /*00e8*/ 	.word	0x00000040
        /*00ec*/ 	.word	0x00000001
        /*00f0*/ 	.word	0x00000001


	//----- nvinfo : EIATTR_CBANK_PARAM_SIZE
	.align		4
.L_29:
        /*00f4*/ 	.byte	0x03, 0x19
        /*00f6*/ 	.short	0x002c


	//----- nvinfo : EIATTR_PARAM_CBANK
	.align		4
        /*00f8*/ 	.byte	0x04, 0x0a
        /*00fa*/ 	.short	(.L_31 - .L_30)
	.align		4
.L_30:
        /*00fc*/ 	.word	index@(.nv.constant0.triton_per_fused_add_mean_mul_smooth_l1_loss_sum_0)
        /*0100*/ 	.short	0x0210
        /*0102*/ 	.short	0x002c


	//----- nvinfo : EIATTR_SW_WAR
	.align		4
.L_31:
        /*0104*/ 	.byte	0x04, 0x36
        /*0106*/ 	.short	(.L_33 - .L_32)
.L_32:
        /*0108*/ 	.word	0x00000008
.L_33:


//--------------------- .nv.callgraph             --------------------------
	.section	.nv.callgraph,"",@"SHT_CUDA_CALLGRAPH"
	.align	4
	.sectionentsize	8
	.align		4
        /*0000*/ 	.word	0x00000000
	.align		4
        /*0004*/ 	.word	0xffffffff
	.align		4
        /*0008*/ 	.word	0x00000000
	.align		4
        /*000c*/ 	.word	0xfffffffe
	.align		4
        /*0010*/ 	.word	0x00000000
	.align		4
        /*0014*/ 	.word	0xfffffffd
	.align		4
        /*0018*/ 	.word	0x00000000
	.align		4
        /*001c*/ 	.word	0xfffffffc


//--------------------- .text.triton_per_fused_add_mean_mul_smooth_l1_loss_sum_0 --------------------------
	.section	.text.triton_per_fused_add_mean_mul_smooth_l1_loss_sum_0,"ax",@progbits
	.sectionflags	@"SHF_BARRIERS=1"
	.align	128
        .global         triton_per_fused_add_mean_mul_smooth_l1_loss_sum_0
        .type           triton_per_fused_add_mean_mul_smooth_l1_loss_sum_0,@function
        .size           triton_per_fused_add_mean_mul_smooth_l1_loss_sum_0,(.L_x_1 - triton_per_fused_add_mean_mul_smooth_l1_loss_sum_0)
        .other          triton_per_fused_add_mean_mul_smooth_l1_loss_sum_0,@"STO_CUDA_ENTRY STV_DEFAULT"
triton_per_fused_add_mean_mul_smooth_l1_loss_sum_0:
.text.triton_per_fused_add_mean_mul_smooth_l1_loss_sum_0:
[----:B------:R-:W0:Y:S01]  /*0000*/  LDC R1, c[0x0][0x28] ;  /* 0x00000a00ff017b82 */ /* 0x000e220000000800 */
[----:B------:R-:W1:Y:S07]  /*0010*/  S2R R0, SR_TID.X ;  /* 0x0000000000007919 */ /* 0x000e6e0000002100 */
[----:B------:R-:W2:Y:S01]  /*0020*/  LDC.64 R24, c[0x0][0x218] ;  /* 0x00008600ff187b82 */ /* 0x000ea20000000a00 */
[----:B------:R-:W-:-:S07]  /*0030*/  ULDC.64 UR6, c[0x0][0x208] ;  /* 0x0000820000067ab9 */ /* 0x000fce0000000a00 */
[----:B------:R-:W3:Y:S08]  /*0040*/  LDC.64 R26, c[0x0][0x220] ;  /* 0x00008800ff1a7b82 */ /* 0x000ef00000000a00 */
[----:B------:R-:W4:Y:S01]  /*0050*/  LDC.64 R4, c[0x0][0x228] ;  /* 0x00008a00ff047b82 */ /* 0x000f220000000a00 */
[----:B-1----:R-:W-:-:S04]  /*0060*/  SHF.L.U32 R6, R0, 0x2, RZ ;  /* 0x0000000200067819 */ /* 0x002fc800000006ff */
[----:B------:R-:W-:-:S04]  /*0070*/  LOP3.LUT R3, R6, 0xc0, RZ, 0xc0, !PT ;  /* 0x000000c006037812 */ /* 0x000fc800078ec0ff */
[----:B------:R-:W-:Y:S02]  /*0080*/  LOP3.LUT R17, R3, 0xf, R0, 0xf8, !PT ;  /* 0x0000000f03117812 */ /* 0x000fe400078ef800 */
[----:B------:R-:W1:Y:S03]  /*0090*/  LDC.64 R2, c[0x0][0x230] ;  /* 0x00008c00ff027b82 */ /* 0x000e660000000a00 */
[----:B--2---:R-:W-:-:S04]  /*00a0*/  IMAD.WIDE.U32 R24, R17, 0x4, R24 ;  /* 0x0000000411187825 */ /* 0x004fc800078e0018 */
[C---:B---3--:R-:W-:Y:S01]  /*00b0*/  IMAD.WIDE.U32 R26, R17.reuse, 0x4, R26 ;  /* 0x00000004111a7825 */ /* 0x048fe200078e001a */
[----:B------:R-:W2:Y:S04]  /*00c0*/  LDG.E R9, desc[UR6][R24.64] ;  /* 0x0000000618097981 */ /* 0x000ea8000c1e1900 */
[----:B------:R-:W3:Y:S04]  /*00d0*/  LDG.E R10, desc[UR6][R24.64+0x40] ;  /* 0x00004006180a7981 */ /* 0x000ee8000c1e1900 */
[----:B------:R-:W2:Y:S04]  /*00e0*/  LDG.E R12, desc[UR6][R26.64] ;  /* 0x000000061a0c7981 */ /* 0x000ea8000c1e1900 */
[----:B------:R-:W3:Y:S04]  /*00f0*/  LDG.E R11, desc[UR6][R26.64+0x40] ;  /* 0x000040061a0b7981 */ /* 0x000ee8000c1e1900 */
[----:B------:R-:W5:Y:S04]  /*0100*/  LDG.E R13, desc[UR6][R24.64+0x80] ;  /* 0x00008006180d7981 */ /* 0x000f68000c1e1900 */
[----:B------:R-:W5:Y:S04]  /*0110*/  LDG.E R14, desc[UR6][R26.64+0x80] ;  /* 0x000080061a0e7981 */ /* 0x000f68000c1e1900 */
[----:B------:R-:W5:Y:S04]  /*0120*/  LDG.E R15, desc[UR6][R24.64+0xc0] ;  /* 0x0000c006180f7981 */ /* 0x000f68000c1e1900 */
[----:B------:R-:W5:Y:S01]  /*0130*/  LDG.E R16, desc[UR6][R26.64+0xc0] ;  /* 0x0000c0061a107981 */ /* 0x000f62000c1e1900 */
[----:B----4-:R-:W-:-:S04]  /*0140*/  IMAD.WIDE.U32 R4, R17, 0x4, R4 ;  /* 0x0000000411047825 */ /* 0x010fc800078e0004 */
[----:B-1----:R-:W-:Y:S01]  /*0150*/  IMAD.WIDE.U32 R2, R17, 0x4, R2 ;  /* 0x0000000411027825 */ /* 0x002fe200078e0002 */
[----:B------:R-:W4:Y:S04]  /*0160*/  LDG.E R22, desc[UR6][R4.64] ;  /* 0x0000000604167981 */ /* 0x000f28000c1e1900 */
[----:B------:R-:W4:Y:S04]  /*0170*/  LDG.E R19, desc[UR6][R4.64+0x40] ;  /* 0x0000400604137981 */ /* 0x000f28000c1e1900 */
[----:B------:R-:W4:Y:S04]  /*0180*/  LDG.E R21, desc[UR6][R2.64] ;  /* 0x0000000602157981 */ /* 0x000f28000c1e1900 */
[----:B------:R-:W4:Y:S04]  /*0190*/  LDG.E R20, desc[UR6][R2.64+0x40] ;  /* 0x0000400602147981 */ /* 0x000f28000c1e1900 */
[----:B------:R-:W4:Y:S04]  /*01a0*/  LDG.E R17, desc[UR6][R4.64+0x80] ;  /* 0x0000800604117981 */ /* 0x000f28000c1e1900 */
[----:B------:R-:W4:Y:S04]  /*01b0*/  LDG.E R18, desc[UR6][R2.64+0x80] ;  /* 0x0000800602127981 */ /* 0x000f28000c1e1900 */
[----:B------:R-:W4:Y:S04]  /*01c0*/  LDG.E R23, desc[UR6][R4.64+0xc0] ;  /* 0x0000c00604177981 */ /* 0x000f28000c1e1900 */
[----:B------:R1:W4:Y:S01]  /*01d0*/  LDG.E R24, desc[UR6][R2.64+0xc0] ;  /* 0x0000c00602187981 */ /* 0x000322000c1e1900 */
[----:B------:R-:W1:Y:S01]  /*01e0*/  S2UR UR5, SR_CgaCtaId ;  /* 0x00000000000579c3 */ /* 0x000e620000008800 */
[----:B------:R-:W-:-:S02]  /*01f0*/  UMOV UR4, 0x400 ;  /* 0x0000040000047882 */ /* 0x000fc40000000000 */
[----:B01----:R-:W-:Y:S01]  /*0200*/  UPRMT UR4, UR5, 0x654, UR4 ;  /* 0x0000065405047896 */ /* 0x003fe20008000004 */
[----:B--2---:R-:W-:Y:S01]  /*0210*/  FADD R9, R9, -R12 ;  /* 0x8000000c09097221 */ /* 0x004fe20000000000 */
[----:B---3--:R-:W-:-:S04]  /*0220*/  FADD R10, R10, -R11 ;  /* 0x8000000b0a0a7221 */ /* 0x008fc80000000000 */
[C---:B------:R-:W-:Y:S01]  /*0230*/  FSETP.GEU.AND P1, PT, |R9|.reuse, 1, PT ;  /* 0x3f8000000900780b */ /* 0x040fe20003f2e200 */
[----:B------:R-:W-:Y:S01]  /*0240*/  FMUL.D2 R11, R9, R9 ;  /* 0x00000009090b7220 */ /* 0x000fe20000300000 */
[C---:B------:R-:W-:Y:S01]  /*0250*/  FMUL.D2 R12, R10.reuse, R10 ;  /* 0x0000000a0a0c7220 */ /* 0x040fe20000300000 */
[----:B------:R-:W-:Y:S01]  /*0260*/  FSETP.GEU.AND P0, PT, |R10|, 1, PT ;  /* 0x3f8000000a00780b */ /* 0x000fe20003f0e200 */
[----:B-----5:R-:W-:-:S04]  /*0270*/  FADD R13, R13, -R14 ;  /* 0x8000000e0d0d7221 */ /* 0x020fc80000000000 */
[C---:B------:R-:W-:Y:S01]  /*0280*/  FMUL.D2 R2, R13.reuse, R13 ;  /* 0x0000000d0d027220 */ /* 0x040fe20000300000 */
[----:B------:R-:W-:-:S04]  /*0290*/  FSETP.GEU.AND P3, PT, |R13|, 1, PT ;  /* 0x3f8000000d00780b */ /* 0x000fc80003f6e200 */
[----:B------:R-:W-:Y:S01]  /*02a0*/  @P1 FADD R11, |R9|, -0.5 ;  /* 0xbf000000090b1421 */ /* 0x000fe20000000200 */
[----:B------:R-:W-:Y:S02]  /*02b0*/  FADD R15, R15, -R16 ;  /* 0x800000100f0f7221 */ /* 0x000fe40000000000 */
[----:B------:R-:W-:Y:S02]  /*02c0*/  @P0 FADD R12, |R10|, -0.5 ;  /* 0xbf0000000a0c0421 */ /* 0x000fe40000000200 */
[C---:B------:R-:W-:Y:S01]  /*02d0*/  FMUL.D2 R3, R15.reuse, R15 ;  /* 0x0000000f0f037220 */ /* 0x040fe20000300000 */
[----:B------:R-:W-:Y:S01]  /*02e0*/  FSETP.GEU.AND P2, PT, |R15|, 1, PT ;  /* 0x3f8000000f00780b */ /* 0x000fe20003f4e200 */
[----:B------:R-:W-:Y:S02]  /*02f0*/  FADD R11, R11, R12 ;  /* 0x0000000c0b0b7221 */ /* 0x000fe40000000000 */
[----:B------:R-:W-:-:S04]  /*0300*/  @P3 FADD R2, |R13|, -0.5 ;  /* 0xbf0000000d023421 */ /* 0x000fc80000000200 */
[----:B------:R-:W-:Y:S01]  /*0310*/  FADD R2, R11, R2 ;  /* 0x000000020b027221 */ /* 0x000fe20000000000 */
[----:B----4-:R-:W-:-:S05]  /*0320*/  FADD R21, R22, -R21 ;  /* 0x8000001516157221 */ /* 0x010fca0000000000 */
[----:B------:R-:W-:Y:S01]  /*0330*/  @P2 FADD R3, |R15|, -0.5 ;  /* 0xbf0000000f032421 */ /* 0x000fe20000000200 */
[----:B------:R-:W-:Y:S01]  /*0340*/  FADD R19, R19, -R20 ;  /* 0x8000001413137221 */ /* 0x000fe20000000000 */
[----:B------:R-:W-:Y:S02]  /*0350*/  FSETP.GEU.AND P1, PT, |R21|, 1, PT ;  /* 0x3f8000001500780b */ /* 0x000fe40003f2e200 */
[----:B------:R-:W-:Y:S02]  /*0360*/  FADD R2, R2, R3 ;  /* 0x0000000302027221 */ /* 0x000fe40000000000 */
[----:B------:R-:W-:Y:S01]  /*0370*/  FSETP.GEU.AND P0, PT, |R19|, 1, PT ;  /* 0x3f8000001300780b */ /* 0x000fe20003f0e200 */
[----:B------:R-:W-:Y:S02]  /*0380*/  FADD R17, R17, -R18 ;  /* 0x8000001211117221 */ /* 0x000fe40000000000 */
[----:B------:R-:W0:Y:S02]  /*0390*/  SHFL.BFLY PT, R3, R2, 0x10, 0x1f ;  /* 0x0e001f0002037f89 */ /* 0x000e2400000e0000 */
[C---:B------:R-:W-:Y:S01]  /*03a0*/  FMUL.D2 R9, R17.reuse, R17 ;  /* 0x0000001111097220 */ /* 0x040fe20000300000 */
[----:B------:R-:W-:Y:S01]  /*03b0*/  FSETP.GEU.AND P3, PT, |R17|, 1, PT ;  /* 0x3f8000001100780b */ /* 0x000fe20003f6e200 */
[----:B------:R-:W-:-:S05]  /*03c0*/  FADD R23, R23, -R24 ;  /* 0x8000001817177221 */ /* 0x000fca0000000000 */
[----:B------:R-:W-:-:S07]  /*03d0*/  FSETP.GEU.AND P2, PT, |R23|, 1, PT ;  /* 0x3f8000001700780b */ /* 0x000fce0003f4e200 */
[----:B------:R-:W-:Y:S01]  /*03e0*/  @P3 FADD R9, |R17|, -0.5 ;  /* 0xbf00000011093421 */ /* 0x000fe20000000200 */
[----:B0-----:R-:W-:Y:S01]  /*03f0*/  FADD R4, R2, R3 ;  /* 0x0000000302047221 */ /* 0x001fe20000000000 */
[C---:B------:R-:W-:Y:S01]  /*0400*/  FMUL.D2 R2, R21.reuse, R21 ;  /* 0x0000001515027220 */ /* 0x040fe20000300000 */
[----:B------:R-:W-:Y:S01]  /*0410*/  @P1 FADD R2, |R21|, -0.5 ;  /* 0xbf00000015021421 */ /* 0x000fe20000000200 */
[----:B------:R-:W-:Y:S02]  /*0420*/  LOP3.LUT P1, RZ, R0, 0x1f, RZ, 0xc0, !PT ;  /* 0x0000001f00ff7812 */ /* 0x000fe4000782c0ff */
[----:B------:R-:W0:Y:S02]  /*0430*/  SHFL.BFLY PT, R3, R4, 0x8, 0x1f ;  /* 0x0d001f0004037f89 */ /* 0x000e2400000e0000 */
[----:B0-----:R-:W-:Y:S01]  /*0440*/  FADD R5, R4, R3 ;  /* 0x0000000304057221 */ /* 0x001fe20000000000 */
[C---:B------:R-:W-:Y:S01]  /*0450*/  FMUL.D2 R3, R19.reuse, R19 ;  /* 0x0000001313037220 */ /* 0x040fe20000300000 */
[----:B------:R-:W-:-:S03]  /*0460*/  @P0 FADD R3, |R19|, -0.5 ;  /* 0xbf00000013030421 */ /* 0x000fc60000000200 */
[----:B------:R-:W0:Y:S01]  /*0470*/  SHFL.BFLY PT, R4, R5, 0x4, 0x1f ;  /* 0x0c801f0005047f89 */ /* 0x000e2200000e0000 */
[----:B------:R-:W-:Y:S01]  /*0480*/  FADD R2, R2, R3 ;  /* 0x0000000302027221 */ /* 0x000fe20000000000 */
[C---:B------:R-:W-:Y:S01]  /*0490*/  FMUL.D2 R3, R23.reuse, R23 ;  /* 0x0000001717037220 */ /* 0x040fe20000300000 */
[----:B------:R-:W-:Y:S01]  /*04a0*/  @P2 FADD R3, |R23|, -0.5 ;  /* 0xbf00000017032421 */ /* 0x000fe20000000200 */
[----:B------:R-:W-:Y:S01]  /*04b0*/  ISETP.GE.AND P2, PT, R0, 0x2, PT ;  /* 0x000000020000780c */ /* 0x000fe20003f46270 */
[----:B------:R-:W-:-:S04]  /*04c0*/  FADD R2, R2, R9 ;  /* 0x0000000902027221 */ /* 0x000fc80000000000 */
[----:B------:R-:W-:-:S05]  /*04d0*/  FADD R2, R2, R3 ;  /* 0x0000000302027221 */ /* 0x000fca0000000000 */
[----:B------:R-:W1:Y:S01]  /*04e0*/  SHFL.BFLY PT, R9, R2, 0x10, 0x1f ;  /* 0x0e001f0002097f89 */ /* 0x000e6200000e0000 */
[----:B0-----:R-:W-:-:S05]  /*04f0*/  FADD R4, R5, R4 ;  /* 0x0000000405047221 */ /* 0x001fca0000000000 */
[----:B------:R-:W0:Y:S01]  /*0500*/  SHFL.BFLY PT, R3, R4, 0x2, 0x1f ;  /* 0x0c401f0004037f89 */ /* 0x000e2200000e0000 */
[----:B-1----:R-:W-:Y:S01]  /*0510*/  FADD R9, R2, R9 ;  /* 0x0000000902097221 */ /* 0x002fe20000000000 */
[----:B------:R-:W-:-:S04]  /*0520*/  SHF.R.U32.HI R2, RZ, 0x3, R0 ;  /* 0x00000003ff027819 */ /* 0x000fc80000011600 */
[----:B------:R-:W-:Y:S01]  /*0530*/  LOP3.LUT R2, R2, 0x4, RZ, 0xc0, !PT ;  /* 0x0000000402027812 */ /* 0x000fe200078ec0ff */
[----:B------:R-:W1:Y:S01]  /*0540*/  SHFL.BFLY PT, R12, R9, 0x8, 0x1f ;  /* 0x0d001f00090c7f89 */ /* 0x000e6200000e0000 */
[----:B0-----:R-:W-:-:S05]  /*0550*/  FADD R3, R4, R3 ;  /* 0x0000000304037221 */ /* 0x001fca0000000000 */
[----:B------:R-:W0:Y:S01]  /*0560*/  SHFL.BFLY PT, R10, R3, 0x1, 0x1f ;  /* 0x0c201f00030a7f89 */ /* 0x000e2200000e0000 */
[----:B-1----:R-:W-:-:S05]  /*0570*/  FADD R12, R9, R12 ;  /* 0x0000000c090c7221 */ /* 0x002fca0000000000 */
[----:B------:R-:W1:Y:S01]  /*0580*/  SHFL.BFLY PT, R11, R12, 0x4, 0x1f ;  /* 0x0c801f000c0b7f89 */ /* 0x000e6200000e0000 */
[----:B0-----:R-:W-:Y:S01]  /*0590*/  FADD R5, R3, R10 ;  /* 0x0000000a03057221 */ /* 0x001fe20000000000 */
[----:B------:R-:W-:-:S04]  /*05a0*/  LOP3.LUT R3, R0, 0x1, RZ, 0xc0, !PT ;  /* 0x0000000100037812 */ /* 0x000fc800078ec0ff */
[----:B------:R-:W-:Y:S01]  /*05b0*/  @!P1 STS [R2+UR4], R5 ;  /* 0x0000000502009988 */ /* 0x000fe20008000804 */
[----:B------:R-:W-:Y:S01]  /*05c0*/  BAR.SYNC.DEFER_BLOCKING 0x0 ;  /* 0x0000000000007b1d */ /* 0x000fe20000010000 */
[----:B------:R-:W-:-:S04]  /*05d0*/  ISETP.NE.U32.AND P0, PT, R3, 0x1, PT ;  /* 0x000000010300780c */ /* 0x000fc80003f05070 */
[----:B------:R-:W-:Y:S01]  /*05e0*/  ISETP.LT.AND P0, PT, R0, 0x2, P0 ;  /* 0x000000020000780c */ /* 0x000fe20000701270 */
[----:B-1----:R-:W-:-:S05]  /*05f0*/  FADD R11, R12, R11 ;  /* 0x0000000b0c0b7221 */ /* 0x002fca0000000000 */
[----:B------:R-:W0:Y:S04]  /*0600*/  SHFL.BFLY PT, R4, R11, 0x2, 0x1f ;  /* 0x0c401f000b047f89 */ /* 0x000e2800000e0000 */
[----:B------:R-:W1:Y:S01]  /*0610*/  @!P2 LDS R8, [R6+UR4] ;  /* 0x000000040608a984 */ /* 0x000e620008000800 */
[----:B0-----:R-:W-:-:S05]  /*0620*/  FADD R10, R11, R4 ;  /* 0x000000040b0a7221 */ /* 0x001fca0000000000 */
[----:B------:R-:W0:Y:S04]  /*0630*/  SHFL.BFLY PT, R13, R10, 0x1, 0x1f ;  /* 0x0c201f000a0d7f89 */ /* 0x000e2800000e0000 */
[----:B-1----:R-:W1:Y:S01]  /*0640*/  SHFL.BFLY PT, R9, R8, 0x1, 0x1f ;  /* 0x0c201f0008097f89 */ /* 0x002e6200000e0000 */
[----:B0-----:R-:W-:Y:S01]  /*0650*/  FADD R13, R10, R13 ;  /* 0x0000000d0a0d7221 */ /* 0x001fe20000000000 */
[----:B-1----:R-:W-:-:S05]  /*0660*/  FADD R9, R8, R9 ;  /* 0x0000000908097221 */ /* 0x002fca0000000000 */
[----:B------:R-:W-:Y:S01]  /*0670*/  @P0 STS [R6+UR4], R9 ;  /* 0x0000000906000988 */ /* 0x000fe20008000804 */
[----:B------:R-:W-:Y:S06]  /*0680*/  BAR.SYNC.DEFER_BLOCKING 0x0 ;  /* 0x0000000000007b1d */ /* 0x000fec0000010000 */
[----:B------:R-:W-:Y:S02]  /*0690*/  LDS R4, [UR4] ;  /* 0x00000004ff047984 */ /* 0x000fe40008000800 */
[----:B------:R-:W-:Y:S06]  /*06a0*/  BAR.SYNC.DEFER_BLOCKING 0x0 ;  /* 0x0000000000007b1d */ /* 0x000fec0000010000 */
[----:B------:R-:W-:Y:S02]  /*06b0*/  @!P1 STS [R2+UR4], R13 ;  /* 0x0000000d02009988 */ /* 0x000fe40008000804 */
[----:B------:R-:W-:Y:S06]  /*06c0*/  BAR.SYNC.DEFER_BLOCKING 0x0 ;  /* 0x0000000000007b1d */ /* 0x000fec0000010000 */
[----:B------:R-:W0:Y:S04]  /*06d0*/  @!P2 LDS R7, [R6+UR4] ;  /* 0x000000040607a984 */ /* 0x000e280008000800 */
[----:B0-----:R-:W0:Y:S02]  /*06e0*/  SHFL.BFLY PT, R8, R7, 0x1, 0x1f ;  /* 0x0c201f0007087f89 */ /* 0x001e2400000e0000 */
[----:B0-----:R-:W-:-:S05]  /*06f0*/  FADD R3, R7, R8 ;  /* 0x0000000807037221 */ /* 0x001fca0000000000 */
[----:B------:R0:W-:Y:S01]  /*0700*/  @P0 STS [R6+UR4], R3 ;  /* 0x0000000306000988 */ /* 0x0001e20008000804 */
[----:B------:R-:W-:Y:S01]  /*0710*/  BAR.SYNC.DEFER_BLOCKING 0x0 ;  /* 0x0000000000007b1d */ /* 0x000fe20000010000 */
[----:B------:R-:W-:-:S05]  /*0720*/  LOP3.LUT P0, RZ, R0, 0x3f, RZ, 0xc0, !PT ;  /* 0x0000003f00ff7812 */ /* 0x000fca000780c0ff */
[----:B------:R-:W1:Y:S02]  /*0730*/  LDS R5, [UR4] ;  /* 0x00000004ff057984 */ /* 0x000e640008000800 */
[----:B------:R-:W-:Y:S06]  /*0740*/  BAR.SYNC.DEFER_BLOCKING 0x0 ;  /* 0x0000000000007b1d */ /* 0x000fec0000010000 */
[----:B0-----:R-:W-:Y:S05]  /*0750*/  @P0 EXIT ;  /* 0x000000000000094d */ /* 0x001fea0003800000 */
[----:B------:R-:W0:Y:S01]  /*0760*/  LDC.64 R2, c[0x0][0x210] ;  /* 0x00008400ff027b82 */ /* 0x000e220000000a00 */
[----:B-1----:R-:W-:-:S04]  /*0770*/  FMUL R5, R5, 0.015625 ;  /* 0x3c80000005057820 */ /* 0x002fc80000400000 */
[----:B------:R-:W-:-:S05]  /*0780*/  FFMA R5, R4, 0.015625, R5 ;  /* 0x3c80000004057823 */ /* 0x000fca0000000005 */
[----:B0-----:R-:W-:Y:S01]  /*0790*/  STG.E desc[UR6][R2.64], R5 ;  /* 0x0000000502007986 */ /* 0x001fe2000c101906 */
[----:B------:R-:W-:Y:S05]  /*07a0*/  EXIT ;  /* 0x000000000000794d */ /* 0x000fea0003800000 */
.L_x_0:
[----:B------:R-:W-:-:S00]  /*07b0*/  BRA `(.L_x_0) ;  /* 0xfffffffc00fc7947 */ /* 0x000fc0000383ffff */
[----:B------:R-:W-:-:S00]  /*07c0*/  NOP ;  /* 0x0000000000007918 */ /* 0x000fc00000000000 */
        /* <DEDUP_REMOVED lines=11> */
.L_x_1:


//--------------------- .nv.shared.triton_per_fused_add_mean_mul_smooth_l1_loss_sum_0 --------------------------
	.section	.nv.shared.triton_per_fused_add_mean_mul_smooth_l1_loss_sum_0,"aw",@nobits
	.sectionflags	@""
	.align	16
	.zero		1024


//--------------------- .nv.constant0.triton_per_fused_add_mean_mul_smooth_l1_loss_sum_0 --------------------------
	.section	.nv.constant0.triton_per_fused_add_mean_mul_smooth_l1_loss_sum_0,"a",@progbits
	.sectionflags	@""
	.align	4
.nv.constant0.triton_per_fused_add_mean_mul_smooth_l1_loss_sum_0:
	.zero		572
